//
// Generated by NVIDIA NVVM Compiler
//
// Compiler Build ID: CL-36424714
// Cuda compilation tools, release 13.0, V13.0.88
// Based on NVVM 20.0.0
//

.version 9.0
.target sm_100
.address_size 64

	// .globl	_Z14NaiveHistogramPhiiPi

.visible .entry _Z14NaiveHistogramPhiiPi(
	.param .u64 .ptr .align 1 _Z14NaiveHistogramPhiiPi_param_0,
	.param .u32 _Z14NaiveHistogramPhiiPi_param_1,
	.param .u32 _Z14NaiveHistogramPhiiPi_param_2,
	.param .u64 .ptr .align 1 _Z14NaiveHistogramPhiiPi_param_3
)
{
	.reg .pred 	%p<10>;
	.reg .b32 	%r<49>;
	.reg .b64 	%rd<21>;

	ld.param.u64 	%rd3, [_Z14NaiveHistogramPhiiPi_param_0];
	ld.param.u32 	%r18, [_Z14NaiveHistogramPhiiPi_param_1];
	ld.param.u32 	%r19, [_Z14NaiveHistogramPhiiPi_param_2];
	ld.param.u64 	%rd4, [_Z14NaiveHistogramPhiiPi_param_3];
	cvta.to.global.u64 	%rd1, %rd4;
	mov.u32 	%r20, %ctaid.x;
	mov.u32 	%r1, %ntid.x;
	mov.u32 	%r21, %tid.x;
	mad.lo.s32 	%r46, %r20, %r1, %r21;
	mov.u32 	%r22, %ctaid.y;
	mov.u32 	%r3, %ntid.y;
	mov.u32 	%r23, %tid.y;
	mad.lo.s32 	%r4, %r22, %r3, %r23;
	mad.lo.s32 	%r5, %r23, %r1, %r21;
	setp.ge.s32 	%p1, %r46, %r18;
	@%p1 bra 	$L__BB0_10;
	mov.u32 	%r24, %nctaid.y;
	mul.lo.s32 	%r25, %r3, %r24;
	cvta.to.global.u64 	%rd5, %rd3;
	cvt.u64.u32 	%rd6, %r5;
	add.s64 	%rd2, %rd5, %rd6;
	add.s32 	%r6, %r4, %r25;
	max.s32 	%r26, %r19, %r6;
	setp.lt.s32 	%p2, %r6, %r19;
	selp.u32 	%r27, 1, 0, %p2;
	add.s32 	%r28, %r6, %r27;
	sub.s32 	%r29, %r26, %r28;
	div.u32 	%r30, %r29, %r25;
	add.s32 	%r7, %r30, %r27;
	and.b32  	%r8, %r7, 3;
	add.s32 	%r9, %r6, %r25;
	add.s32 	%r10, %r9, %r25;
	shl.b32 	%r11, %r25, 2;
	mov.u32 	%r31, %nctaid.x;
	mul.lo.s32 	%r12, %r1, %r31;
$L__BB0_2:
	setp.ge.s32 	%p3, %r4, %r19;
	@%p3 bra 	$L__BB0_9;
	setp.eq.s32 	%p4, %r8, 3;
	mov.u32 	%r47, %r4;
	@%p4 bra 	$L__BB0_7;
	setp.eq.s32 	%p5, %r8, 0;
	ld.global.u8 	%r32, [%rd2];
	mul.wide.u32 	%rd7, %r32, 4;
	add.s64 	%rd8, %rd1, %rd7;
	atom.global.add.u32 	%r33, [%rd8], 1;
	mov.u32 	%r47, %r6;
	@%p5 bra 	$L__BB0_7;
	setp.eq.s32 	%p6, %r8, 1;
	ld.global.u8 	%r34, [%rd2];
	mul.wide.u32 	%rd9, %r34, 4;
	add.s64 	%rd10, %rd1, %rd9;
	atom.global.add.u32 	%r35, [%rd10], 1;
	mov.u32 	%r47, %r9;
	@%p6 bra 	$L__BB0_7;
	ld.global.u8 	%r36, [%rd2];
	mul.wide.u32 	%rd11, %r36, 4;
	add.s64 	%rd12, %rd1, %rd11;
	atom.global.add.u32 	%r37, [%rd12], 1;
	mov.u32 	%r47, %r10;
$L__BB0_7:
	setp.lt.u32 	%p7, %r7, 3;
	@%p7 bra 	$L__BB0_9;
$L__BB0_8:
	ld.global.u8 	%r38, [%rd2];
	mul.wide.u32 	%rd13, %r38, 4;
	add.s64 	%rd14, %rd1, %rd13;
	atom.global.add.u32 	%r39, [%rd14], 1;
	ld.global.u8 	%r40, [%rd2];
	mul.wide.u32 	%rd15, %r40, 4;
	add.s64 	%rd16, %rd1, %rd15;
	atom.global.add.u32 	%r41, [%rd16], 1;
	ld.global.u8 	%r42, [%rd2];
	mul.wide.u32 	%rd17, %r42, 4;
	add.s64 	%rd18, %rd1, %rd17;
	atom.global.add.u32 	%r43, [%rd18], 1;
	ld.global.u8 	%r44, [%rd2];
	mul.wide.u32 	%rd19, %r44, 4;
	add.s64 	%rd20, %rd1, %rd19;
	atom.global.add.u32 	%r45, [%rd20], 1;
	add.s32 	%r47, %r11, %r47;
	setp.lt.s32 	%p8, %r47, %r19;
	@%p8 bra 	$L__BB0_8;
$L__BB0_9:
	add.s32 	%r46, %r46, %r12;
	setp.lt.s32 	%p9, %r46, %r18;
	@%p9 bra 	$L__BB0_2;
$L__BB0_10:
	ret;

}


// ===== COMPILED SASS (sm_100) =====

	.target	sm_100

	.elftype	@"ET_EXEC"


//--------------------- .note.nv.tkinfo           --------------------------
	.section	.note.nv.tkinfo,"",@"SHT_NOTE"
	.sectionflags	@"SHF_NOTE_NV_TKINFO"
	.tkinfo
        /*0018*/ 	.word	0x00000002
        /*0030*/ 	.string	""
        /*0030*/ 	.string	"ptxas"
        /*0030*/ 	.string	"Cuda compilation tools, release 13.0, V13.0.88"
        /*0030*/ 	.string	"Build cuda_13.0.r13.0/compiler.36424714_0"
        /*0030*/ 	.string	"-arch sm_100 -m 64 "



//--------------------- .note.nv.cuinfo           --------------------------
	.section	.note.nv.cuinfo,"",@"SHT_NOTE"
	.sectionflags	@"SHF_NOTE_NV_CUINFO"
        /*0018*/ 	.short	0x0002
        /*001a*/ 	.short	0x0064
        /*001c*/ 	.short	0x0082
	.zero		2


//--------------------- .nv.info                  --------------------------
	.section	.nv.info,"",@"SHT_CUDA_INFO"
	.align	4


	//----- nvinfo : EIATTR_REGCOUNT
	.align		4
        /*0000*/ 	.byte	0x04, 0x2f
        /*0002*/ 	.short	(.L_1 - .L_0)
	.align		4
.L_0:
        /*0004*/ 	.word	index@(_Z14NaiveHistogramPhiiPi)
        /*0008*/ 	.word	0x0000001c


	//----- nvinfo : EIATTR_FRAME_SIZE
	.align		4
.L_1:
        /*000c*/ 	.byte	0x04, 0x11
        /*000e*/ 	.short	(.L_3 - .L_2)
	.align		4
.L_2:
        /*0010*/ 	.word	index@(_Z14NaiveHistogramPhiiPi)
        /*0014*/ 	.word	0x00000000


	//----- nvinfo : EIATTR_MIN_STACK_SIZE
	.align		4
.L_3:
        /*0018*/ 	.byte	0x04, 0x12
        /*001a*/ 	.short	(.L_5 - .L_4)
	.align		4
.L_4:
        /*001c*/ 	.word	index@(_Z14NaiveHistogramPhiiPi)
        /*0020*/ 	.word	0x00000000
.L_5:


//--------------------- .nv.compat                --------------------------
	.section	.nv.compat,"",@"SHT_CUDA_COMPAT_INFO"
	.align	4
        /*0000*/ 	.byte	0x02, 0x09, 0x00, 0x00, 0x02, 0x02, 0x01, 0x00, 0x02, 0x05, 0x05, 0x00, 0x03, 0x07, 0x01, 0x01
        /*0010*/ 	.byte	0x02, 0x03, 0x00, 0x00, 0x02, 0x06, 0x01, 0x00, 0x04, 0x0b, 0x08, 0x00, 0x09, 0x00, 0x00, 0x00
        /*0020*/ 	.byte	0x00, 0x00, 0x00, 0x00


//--------------------- .nv.info._Z14NaiveHistogramPhiiPi --------------------------
	.section	.nv.info._Z14NaiveHistogramPhiiPi,"",@"SHT_CUDA_INFO"
	.sectionflags	@""
	.align	4


	//----- nvinfo : EIATTR_CUDA_API_VERSION
	.align		4
        /*0000*/ 	.byte	0x04, 0x37
        /*0002*/ 	.short	(.L_7 - .L_6)
.L_6:
        /*0004*/ 	.word	0x00000082


	//----- nvinfo : EIATTR_KPARAM_INFO
	.align		4
.L_7:
        /*0008*/ 	.byte	0x04, 0x17
        /*000a*/ 	.short	(.L_9 - .L_8)
.L_8:
        /*000c*/ 	.word	0x00000000
        /*0010*/ 	.short	0x0003
        /*0012*/ 	.short	0x0010
        /*0014*/ 	.byte	0x00, 0xf5, 0x21, 0x00


	//----- nvinfo : EIATTR_KPARAM_INFO
	.align		4
.L_9:
        /*0018*/ 	.byte	0x04, 0x17
        /*001a*/ 	.short	(.L_11 - .L_10)
.L_10:
        /*001c*/ 	.word	0x00000000
        /*0020*/ 	.short	0x0002
        /*0022*/ 	.short	0x000c
        /*0024*/ 	.byte	0x00, 0xf0, 0x11, 0x00


	//----- nvinfo : EIATTR_KPARAM_INFO
	.align		4
.L_11:
        /*0028*/ 	.byte	0x04, 0x17
        /*002a*/ 	.short	(.L_13 - .L_12)
.L_12:
        /*002c*/ 	.word	0x00000000
        /*0030*/ 	.short	0x0001
        /*0032*/ 	.short	0x0008
        /*0034*/ 	.byte	0x00, 0xf0, 0x11, 0x00


	//----- nvinfo : EIATTR_KPARAM_INFO
	.align		4
.L_13:
        /*0038*/ 	.byte	0x04, 0x17
        /*003a*/ 	.short	(.L_15 - .L_14)
.L_14:
        /*003c*/ 	.word	0x00000000
        /*0040*/ 	.short	0x0000
        /*0042*/ 	.short	0x0000
        /*0044*/ 	.byte	0x00, 0xf5, 0x21, 0x00


	//----- nvinfo : EIATTR_SPARSE_MMA_MASK
	.align		4
.L_15:
        /*0048*/ 	.byte	0x03, 0x50
        /*004a*/ 	.short	0x0000


	//----- nvinfo : EIATTR_MAXREG_COUNT
	.align		4
        /*004c*/ 	.byte	0x03, 0x1b
        /*004e*/ 	.short	0x00ff


	//----- nvinfo : EIATTR_MERCURY_ISA_VERSION
	.align		4
        /*0050*/ 	.byte	0x03, 0x5f
        /*0052*/ 	.short	0x0101


	//----- nvinfo : EIATTR_VRC_CTA_INIT_COUNT
	.align		4
        /*0054*/ 	.byte	0x02, 0x4a
	.zero		1
	.zero		1


	//----- nvinfo : EIATTR_EXIT_INSTR_OFFSETS
	.align		4
        /*0058*/ 	.byte	0x04, 0x1c
        /*005a*/ 	.short	(.L_17 - .L_16)


	//   ....[0]....
.L_16:
        /*005c*/ 	.word	0x000000b0


	//   ....[1]....
        /*0060*/ 	.word	0x00000630


	//----- nvinfo : EIATTR_CRS_STACK_SIZE
	.align		4
.L_17:
        /*0064*/ 	.byte	0x04, 0x1e
        /*0066*/ 	.short	(.L_19 - .L_18)
.L_18:
        /*0068*/ 	.word	0x00000000


	//----- nvinfo : EIATTR_CBANK_PARAM_SIZE
	.align		4
.L_19:
        /*006c*/ 	.byte	0x03, 0x19
        /*006e*/ 	.short	0x0018


	//----- nvinfo : EIATTR_PARAM_CBANK
	.align		4
        /*0070*/ 	.byte	0x04, 0x0a
        /*0072*/ 	.short	(.L_21 - .L_20)
	.align		4
.L_20:
        /*0074*/ 	.word	index@(.nv.constant0._Z14NaiveHistogramPhiiPi)
        /*0078*/ 	.short	0x0380
        /*007a*/ 	.short	0x0018


	//----- nvinfo : EIATTR_SW_WAR
	.align		4
.L_21:
        /*007c*/ 	.byte	0x04, 0x36
        /*007e*/ 	.short	(.L_23 - .L_22)
.L_22:
        /*0080*/ 	.word	0x00000008
.L_23:


//--------------------- .nv.callgraph             --------------------------
	.section	.nv.callgraph,"",@"SHT_CUDA_CALLGRAPH"
	.align	4
	.sectionentsize	8
	.align		4
        /*0000*/ 	.word	0x00000000
	.align		4
        /*0004*/ 	.word	0xffffffff
	.align		4
        /*0008*/ 	.word	0x00000000
	.align		4
        /*000c*/ 	.word	0xfffffffe
	.align		4
        /*0010*/ 	.word	0x00000000
	.align		4
        /*0014*/ 	.word	0xfffffffd
	.align		4
        /*0018*/ 	.word	0x00000000
	.align		4
        /*001c*/ 	.word	0xfffffffc


//--------------------- .text._Z14NaiveHistogramPhiiPi --------------------------
	.section	.text._Z14NaiveHistogramPhiiPi,"ax",@progbits
	.align	128
        .global         _Z14NaiveHistogramPhiiPi
        .type           _Z14NaiveHistogramPhiiPi,@function
        .size           _Z14NaiveHistogramPhiiPi,(.L_x_7 - _Z14NaiveHistogramPhiiPi)
        .other          _Z14NaiveHistogramPhiiPi,@"STO_CUDA_ENTRY STV_DEFAULT"
_Z14NaiveHistogramPhiiPi:
.text._Z14NaiveHistogramPhiiPi:
[----:B------:R-:W-:Y:S01]  /*0000*/  LDC R1, c[0x0][0x37c] ;  /* 0x0000df00ff017b82 */ /* 0x000fe20000000800 */
[----:B------:R-:W0:Y:S07]  /*0010*/  S2R R13, SR_TID.X ;  /* 0x00000000000d7919 */ /* 0x000e2e0000002100 */
[----:B------:R-:W0:Y:S01]  /*0020*/  S2UR UR4, SR_CTAID.X ;  /* 0x00000000000479c3 */ /* 0x000e220000002500 */
[----:B------:R-:W1:Y:S01]  /*0030*/  LDCU UR6, c[0x0][0x388] ;  /* 0x00007100ff0677ac */ /* 0x000e620008000800 */
[----:B------:R-:W2:Y:S06]  /*0040*/  S2R R6, SR_TID.Y ;  /* 0x0000000000067919 */ /* 0x000eac0000002200 */
[----:B------:R-:W0:Y:S08]  /*0050*/  LDC R14, c[0x0][0x360] ;  /* 0x0000d800ff0e7b82 */ /* 0x000e300000000800 */
[----:B------:R-:W2:Y:S08]  /*0060*/  S2UR UR5, SR_CTAID.Y ;  /* 0x00000000000579c3 */ /* 0x000eb00000002600 */
[----:B------:R-:W2:Y:S01]  /*0070*/  LDC R9, c[0x0][0x364] ;  /* 0x0000d900ff097b82 */ /* 0x000ea20000000800 */
[----:B0-----:R-:W-:-:S05]  /*0080*/  IMAD R11, R14, UR4, R13 ;  /* 0x000000040e0b7c24 */ /* 0x001fca000f8e020d */
[----:B-1----:R-:W-:Y:S01]  /*0090*/  ISETP.GE.AND P0, PT, R11, UR6, PT ;  /* 0x000000060b007c0c */ /* 0x002fe2000bf06270 */
[----:B--2---:R-:W-:-:S12]  /*00a0*/  IMAD R0, R9, UR5, R6 ;  /* 0x0000000509007c24 */ /* 0x004fd8000f8e0206 */
[----:B------:R-:W-:Y:S05]  /*00b0*/  @P0 EXIT ;  /* 0x000000000000094d */ /* 0x000fea0003800000 */
[----:B------:R-:W0:Y:S01]  /*00c0*/  LDCU UR4, c[0x0][0x374] ;  /* 0x00006e80ff0477ac */ /* 0x000e220008000800 */
[----:B------:R-:W-:Y:S01]  /*00d0*/  IMAD.MOV.U32 R2, RZ, RZ, RZ ;  /* 0x000000ffff027224 */ /* 0x000fe200078e00ff */
[----:B------:R-:W1:Y:S01]  /*00e0*/  LDCU.64 UR8, c[0x0][0x380] ;  /* 0x00007000ff0877ac */ /* 0x000e620008000a00 */
[----:B------:R-:W2:Y:S01]  /*00f0*/  LDCU.64 UR6, c[0x0][0x358] ;  /* 0x00006b00ff0677ac */ /* 0x000ea20008000a00 */
[----:B0-----:R-:W-:Y:S01]  /*0100*/  IMAD R9, R9, UR4, RZ ;  /* 0x0000000409097c24 */ /* 0x001fe2000f8e02ff */
[----:B------:R-:W0:Y:S03]  /*0110*/  LDCU UR4, c[0x0][0x38c] ;  /* 0x00007180ff0477ac */ /* 0x000e260008000800 */
[----:B------:R-:W3:Y:S01]  /*0120*/  I2F.U32.RP R4, R9 ;  /* 0x0000000900047306 */ /* 0x000ee20000209000 */
[----:B------:R-:W-:Y:S01]  /*0130*/  IADD3 R8, PT, PT, R0, R9, RZ ;  /* 0x0000000900087210 */ /* 0x000fe20007ffe0ff */
[----:B------:R-:W-:Y:S01]  /*0140*/  IMAD.MOV R7, RZ, RZ, -R9 ;  /* 0x000000ffff077224 */ /* 0x000fe200078e0a09 */
[----:B------:R-:W-:-:S03]  /*0150*/  ISETP.NE.U32.AND P2, PT, R9, RZ, PT ;  /* 0x000000ff0900720c */ /* 0x000fc60003f45070 */
[----:B------:R-:W-:Y:S02]  /*0160*/  IMAD.IADD R12, R9, 0x1, R8 ;  /* 0x00000001090c7824 */ /* 0x000fe400078e0208 */
[----:B---3--:R-:W3:Y:S01]  /*0170*/  MUFU.RCP R4, R4 ;  /* 0x0000000400047308 */ /* 0x008ee20000001000 */
[C---:B0-----:R-:W-:Y:S02]  /*0180*/  ISETP.GE.AND P0, PT, R8.reuse, UR4, PT ;  /* 0x0000000408007c0c */ /* 0x041fe4000bf06270 */
[----:B------:R-:W-:Y:S01]  /*0190*/  VIMNMX R5, PT, PT, R8, UR4, !PT ;  /* 0x0000000408057c48 */ /* 0x000fe2000ffe0100 */
[----:B------:R-:W0:Y:S01]  /*01a0*/  LDCU UR4, c[0x0][0x370] ;  /* 0x00006e00ff0477ac */ /* 0x000e220008000800 */
[----:B------:R-:W-:Y:S01]  /*01b0*/  SEL R10, RZ, 0x1, P0 ;  /* 0x00000001ff0a7807 */ /* 0x000fe20000000000 */
[----:B---3--:R-:W-:-:S06]  /*01c0*/  VIADD R3, R4, 0xffffffe ;  /* 0x0ffffffe04037836 */ /* 0x008fcc0000000000 */
[----:B------:R-:W3:Y:S02]  /*01d0*/  F2I.FTZ.U32.TRUNC.NTZ R3, R3 ;  /* 0x0000000300037305 */ /* 0x000ee4000021f000 */
[----:B---3--:R-:W-:-:S04]  /*01e0*/  IMAD R7, R7, R3, RZ ;  /* 0x0000000307077224 */ /* 0x008fc800078e02ff */
[----:B------:R-:W-:Y:S01]  /*01f0*/  IMAD.HI.U32 R7, R3, R7, R2 ;  /* 0x0000000703077227 */ /* 0x000fe200078e0002 */
[----:B------:R-:W-:-:S05]  /*0200*/  IADD3 R2, PT, PT, R5, -R8, -R10 ;  /* 0x8000000805027210 */ /* 0x000fca0007ffe80a */
[----:B------:R-:W-:-:S05]  /*0210*/  IMAD.HI.U32 R7, R7, R2, RZ ;  /* 0x0000000207077227 */ /* 0x000fca00078e00ff */
[----:B------:R-:W-:-:S05]  /*0220*/  IADD3 R3, PT, PT, -R7, RZ, RZ ;  /* 0x000000ff07037210 */ /* 0x000fca0007ffe1ff */
[----:B------:R-:W-:-:S05]  /*0230*/  IMAD R2, R9, R3, R2 ;  /* 0x0000000309027224 */ /* 0x000fca00078e0202 */
[----:B------:R-:W-:-:S13]  /*0240*/  ISETP.GE.U32.AND P0, PT, R2, R9, PT ;  /* 0x000000090200720c */ /* 0x000fda0003f06070 */
[----:B------:R-:W-:Y:S01]  /*0250*/  @P0 IMAD.IADD R2, R2, 0x1, -R9 ;  /* 0x0000000102020824 */ /* 0x000fe200078e0a09 */
[----:B------:R-:W-:-:S04]  /*0260*/  @P0 IADD3 R7, PT, PT, R7, 0x1, RZ ;  /* 0x0000000107070810 */ /* 0x000fc80007ffe0ff */
[----:B------:R-:W-:Y:S01]  /*0270*/  ISETP.GE.U32.AND P1, PT, R2, R9, PT ;  /* 0x000000090200720c */ /* 0x000fe20003f26070 */
[C---:B------:R-:W-:Y:S02]  /*0280*/  IMAD R2, R14.reuse, R6, R13 ;  /* 0x000000060e027224 */ /* 0x040fe400078e020d */
[----:B0-----:R-:W-:Y:S02]  /*0290*/  IMAD R14, R14, UR4, RZ ;  /* 0x000000040e0e7c24 */ /* 0x001fe4000f8e02ff */
[----:B------:R-:W-:Y:S01]  /*02a0*/  IMAD.IADD R13, R9, 0x1, R12 ;  /* 0x00000001090d7824 */ /* 0x000fe200078e020c */
[----:B-1----:R-:W-:-:S04]  /*02b0*/  IADD3 R2, P0, PT, R2, UR8, RZ ;  /* 0x0000000802027c10 */ /* 0x002fc8000ff1e0ff */
[----:B------:R-:W-:-:S03]  /*02c0*/  IADD3.X R3, PT, PT, RZ, UR9, RZ, P0, !PT ;  /* 0x00000009ff037c10 */ /* 0x000fc600087fe4ff */
[----:B------:R-:W-:Y:S01]  /*02d0*/  @P1 VIADD R7, R7, 0x1 ;  /* 0x0000000107071836 */ /* 0x000fe20000000000 */
[----:B------:R-:W-:-:S04]  /*02e0*/  @!P2 LOP3.LUT R7, RZ, R9, RZ, 0x33, !PT ;  /* 0x00000009ff07a212 */ /* 0x000fc800078e33ff */
[----:B------:R-:W-:-:S04]  /*02f0*/  IADD3 R10, PT, PT, R10, R7, RZ ;  /* 0x000000070a0a7210 */ /* 0x000fc80007ffe0ff */
[----:B--2---:R-:W-:-:S07]  /*0300*/  LOP3.LUT R15, R10, 0x3, RZ, 0xc0, !PT ;  /* 0x000000030a0f7812 */ /* 0x004fce00078ec0ff */
.L_x_5:
[----:B0-----:R-:W0:Y:S01]  /*0310*/  LDC.64 R4, c[0x0][0x388] ;  /* 0x0000e200ff047b82 */ /* 0x001e220000000a00 */
[----:B------:R-:W-:Y:S01]  /*0320*/  IADD3 R11, PT, PT, R14, R11, RZ ;  /* 0x0000000b0e0b7210 */ /* 0x000fe20007ffe0ff */
[----:B------:R-:W-:Y:S01]  /*0330*/  BSSY.RECONVERGENT B0, `(.L_x_0) ;  /* 0x000002e000007945 */ /* 0x000fe20003800200 */
[----:B0-----:R-:W-:Y:S02]  /*0340*/  ISETP.GE.AND P1, PT, R0, R5, PT ;  /* 0x000000050000720c */ /* 0x001fe40003f26270 */
[----:B------:R-:W-:-:S11]  /*0350*/  ISETP.GE.AND P0, PT, R11, R4, PT ;  /* 0x000000040b00720c */ /* 0x000fd60003f06270 */
[----:B-123--:R-:W-:Y:S05]  /*0360*/  @P1 BRA `(.L_x_1) ;  /* 0x0000000000a81947 */ /* 0x00efea0003800000 */
[----:B------:R-:W-:Y:S01]  /*0370*/  ISETP.NE.AND P1, PT, R15, 0x3, PT ;  /* 0x000000030f00780c */ /* 0x000fe20003f25270 */
[----:B------:R-:W-:Y:S01]  /*0380*/  BSSY.RECONVERGENT B1, `(.L_x_2) ;  /* 0x0000015000017945 */ /* 0x000fe20003800200 */
[----:B------:R-:W-:-:S11]  /*0390*/  IMAD.MOV.U32 R4, RZ, RZ, R0 ;  /* 0x000000ffff047224 */ /* 0x000fd600078e0000 */
[----:B------:R-:W-:Y:S05]  /*03a0*/  @!P1 BRA `(.L_x_3) ;  /* 0x0000000000489947 */ /* 0x000fea0003800000 */
[----:B------:R-:W2:Y:S01]  /*03b0*/  LDG.E.U8 R17, desc[UR6][R2.64] ;  /* 0x0000000602117981 */ /* 0x000ea2000c1e1100 */
[----:B------:R-:W2:Y:S01]  /*03c0*/  LDC.64 R6, c[0x0][0x390] ;  /* 0x0000e400ff067b82 */ /* 0x000ea20000000a00 */
[----:B------:R-:W-:Y:S01]  /*03d0*/  ISETP.NE.AND P1, PT, R15, RZ, PT ;  /* 0x000000ff0f00720c */ /* 0x000fe20003f25270 */
[----:B------:R-:W-:Y:S02]  /*03e0*/  HFMA2 R19, -RZ, RZ, 0, 5.9604644775390625e-08 ;  /* 0x00000001ff137431 */ /* 0x000fe400000001ff */
[----:B------:R-:W-:Y:S02]  /*03f0*/  IMAD.MOV.U32 R4, RZ, RZ, R8 ;  /* 0x000000ffff047224 */ /* 0x000fe400078e0008 */
[----:B--2---:R-:W-:-:S05]  /*0400*/  IMAD.WIDE.U32 R16, R17, 0x4, R6 ;  /* 0x0000000411107825 */ /* 0x004fca00078e0006 */
[----:B------:R0:W-:Y:S03]  /*0410*/  REDG.E.ADD.STRONG.GPU desc[UR6][R16.64], R19 ;  /* 0x000000131000798e */ /* 0x0001e6000c12e106 */
[----:B------:R-:W-:Y:S05]  /*0420*/  @!P1 BRA `(.L_x_3) ;  /* 0x0000000000289947 */ /* 0x000fea0003800000 */
[----:B0-----:R-:W2:Y:S01]  /*0430*/  LDG.E.U8 R17, desc[UR6][R2.64] ;  /* 0x0000000602117981 */ /* 0x001ea2000c1e1100 */
[----:B------:R-:W-:Y:S02]  /*0440*/  ISETP.NE.AND P1, PT, R15, 0x1, PT ;  /* 0x000000010f00780c */ /* 0x000fe40003f25270 */
[----:B------:R-:W-:Y:S01]  /*0450*/  MOV R4, R12 ;  /* 0x0000000c00047202 */ /* 0x000fe20000000f00 */
[----:B--2---:R-:W-:-:S05]  /*0460*/  IMAD.WIDE.U32 R16, R17, 0x4, R6 ;  /* 0x0000000411107825 */ /* 0x004fca00078e0006 */
[----:B------:R1:W-:Y:S05]  /*0470*/  REDG.E.ADD.STRONG.GPU desc[UR6][R16.64], R19 ;  /* 0x000000131000798e */ /* 0x0003ea000c12e106 */
[----:B------:R-:W-:Y:S05]  /*0480*/  @!P1 BRA `(.L_x_3) ;  /* 0x0000000000109947 */ /* 0x000fea0003800000 */
[----:B-1----:R-:W2:Y:S02]  /*0490*/  LDG.E.U8 R17, desc[UR6][R2.64] ;  /* 0x0000000602117981 */ /* 0x002ea4000c1e1100 */
[----:B--2---:R-:W-:-:S05]  /*04a0*/  IMAD.WIDE.U32 R6, R17, 0x4, R6 ;  /* 0x0000000411067825 */ /* 0x004fca00078e0006 */
[----:B------:R2:W-:Y:S01]  /*04b0*/  REDG.E.ADD.STRONG.GPU desc[UR6][R6.64], R19 ;  /* 0x000000130600798e */ /* 0x0005e2000c12e106 */
[----:B------:R-:W-:-:S07]  /*04c0*/  IMAD.MOV.U32 R4, RZ, RZ, R13 ;  /* 0x000000ffff047224 */ /* 0x000fce00078e000d */
.L_x_3:
[----:B------:R-:W-:Y:S05]  /*04d0*/  BSYNC.RECONVERGENT B1 ;  /* 0x0000000000017941 */ /* 0x000fea0003800200 */
.L_x_2:
[----:B------:R-:W-:-:S13]  /*04e0*/  ISETP.GE.U32.AND P1, PT, R10, 0x3, PT ;  /* 0x000000030a00780c */ /* 0x000fda0003f26070 */
[----:B------:R-:W-:Y:S05]  /*04f0*/  @!P1 BRA `(.L_x_1) ;  /* 0x0000000000449947 */ /* 0x000fea0003800000 */
.L_x_4:
[----:B01-3--:R-:W3:Y:S01]  /*0500*/  LDG.E.U8 R17, desc[UR6][R2.64] ;  /* 0x0000000602117981 */ /* 0x00bee2000c1e1100 */
[----:B--2---:R-:W3:Y:S01]  /*0510*/  LDC.64 R6, c[0x0][0x390] ;  /* 0x0000e400ff067b82 */ /* 0x004ee20000000a00 */
[----:B------:R-:W-:Y:S01]  /*0520*/  MOV R25, 0x1 ;  /* 0x0000000100197802 */ /* 0x000fe20000000f00 */
[----:B---3--:R-:W-:-:S05]  /*0530*/  IMAD.WIDE.U32 R16, R17, 0x4, R6 ;  /* 0x0000000411107825 */ /* 0x008fca00078e0006 */
[----:B------:R3:W-:Y:S04]  /*0540*/  REDG.E.ADD.STRONG.GPU desc[UR6][R16.64], R25 ;  /* 0x000000191000798e */ /* 0x0007e8000c12e106 */
[----:B------:R-:W2:Y:S02]  /*0550*/  LDG.E.U8 R19, desc[UR6][R2.64] ;  /* 0x0000000602137981 */ /* 0x000ea4000c1e1100 */
[----:B--2---:R-:W-:-:S05]  /*0560*/  IMAD.WIDE.U32 R18, R19, 0x4, R6 ;  /* 0x0000000413127825 */ /* 0x004fca00078e0006 */
[----:B------:R3:W-:Y:S04]  /*0570*/  REDG.E.ADD.STRONG.GPU desc[UR6][R18.64], R25 ;  /* 0x000000191200798e */ /* 0x0007e8000c12e106 */
[----:B------:R-:W2:Y:S01]  /*0580*/  LDG.E.U8 R21, desc[UR6][R2.64] ;  /* 0x0000000602157981 */ /* 0x000ea2000c1e1100 */
[----:B------:R-:W-:Y:S02]  /*0590*/  IMAD R4, R9, 0x4, R4 ;  /* 0x0000000409047824 */ /* 0x000fe400078e0204 */
[----:B--2---:R-:W-:-:S05]  /*05a0*/  IMAD.WIDE.U32 R20, R21, 0x4, R6 ;  /* 0x0000000415147825 */ /* 0x004fca00078e0006 */
[----:B------:R3:W-:Y:S04]  /*05b0*/  REDG.E.ADD.STRONG.GPU desc[UR6][R20.64], R25 ;  /* 0x000000191400798e */ /* 0x0007e8000c12e106 */
[----:B------:R-:W2:Y:S01]  /*05c0*/  LDG.E.U8 R23, desc[UR6][R2.64] ;  /* 0x0000000602177981 */ /* 0x000ea2000c1e1100 */
[----:B------:R-:W-:Y:S01]  /*05d0*/  ISETP.GE.AND P1, PT, R4, R5, PT ;  /* 0x000000050400720c */ /* 0x000fe20003f26270 */
[----:B--2---:R-:W-:-:S05]  /*05e0*/  IMAD.WIDE.U32 R6, R23, 0x4, R6 ;  /* 0x0000000417067825 */ /* 0x004fca00078e0006 */
[----:B------:R3:W-:Y:S07]  /*05f0*/  REDG.E.ADD.STRONG.GPU desc[UR6][R6.64], R25 ;  /* 0x000000190600798e */ /* 0x0007ee000c12e106 */
[----:B------:R-:W-:Y:S05]  /*0600*/  @!P1 BRA `(.L_x_4) ;  /* 0xfffffffc00bc9947 */ /* 0x000fea000383ffff */
.L_x_1:
[----:B------:R-:W-:Y:S05]  /*0610*/  BSYNC.RECONVERGENT B0 ;  /* 0x0000000000007941 */ /* 0x000fea0003800200 */
.L_x_0:
[----:B------:R-:W-:Y:S05]  /*0620*/  @!P0 BRA `(.L_x_5) ;  /* 0xfffffffc00388947 */ /* 0x000fea000383ffff */
[----:B------:R-:W-:Y:S05]  /*0630*/  EXIT ;  /* 0x000000000000794d */ /* 0x000fea0003800000 */
.L_x_6:
[----:B------:R-:W-:-:S00]  /*0640*/  BRA `(.L_x_6) ;  /* 0xfffffffc00fc7947 */ /* 0x000fc0000383ffff */
[----:B------:R-:W-:-:S00]  /*0650*/  NOP ;  /* 0x0000000000007918 */ /* 0x000fc00000000000 */
        /* <DEDUP_REMOVED lines=10> */
.L_x_7:


//--------------------- .nv.shared.reserved.0     --------------------------
	.section	.nv.shared.reserved.0,"aw",@nobits
	.weak		__nv_reservedSMEM_offset_0_alias
	.size		__nv_reservedSMEM_offset_0_alias, 0, 64
	.other		__nv_reservedSMEM_offset_0_alias,@"STO_CUDA_RESERVED_SHARED STV_DEFAULT"
__nv_reservedSMEM_offset_0_alias:
	.zero		0
	.zero		64


//--------------------- .nv.constant0._Z14NaiveHistogramPhiiPi --------------------------
	.section	.nv.constant0._Z14NaiveHistogramPhiiPi,"a",@progbits
	.sectionflags	@""
	.align	4
.nv.constant0._Z14NaiveHistogramPhiiPi:
	.zero		920


//--------------------- SYMBOLS --------------------------

	.type		.nv.reservedSmem.offset0,@object
	.size		.nv.reservedSmem.offset0,0x4
